//
// Generated by NVIDIA NVVM Compiler
//
// Compiler Build ID: CL-36424714
// Cuda compilation tools, release 13.0, V13.0.88
// Based on NVVM 20.0.0
//

.version 9.0
.target sm_100
.address_size 64

	// .globl	_Z34prefetch_kernel_load_64_prefetch_0PKfPf

.visible .entry _Z34prefetch_kernel_load_64_prefetch_0PKfPf(
	.param .u64 .ptr .align 1 _Z34prefetch_kernel_load_64_prefetch_0PKfPf_param_0,
	.param .u64 .ptr .align 1 _Z34prefetch_kernel_load_64_prefetch_0PKfPf_param_1
)
{
	.reg .b32 	%r<4>;
	.reg .b32 	%f<11>;
	.reg .b64 	%rd<11>;

	ld.param.u64 	%rd1, [_Z34prefetch_kernel_load_64_prefetch_0PKfPf_param_0];
	ld.param.u64 	%rd2, [_Z34prefetch_kernel_load_64_prefetch_0PKfPf_param_1];
	cvta.to.global.u64 	%rd3, %rd2;
	cvta.to.global.u64 	%rd4, %rd1;
	mov.u32 	%r2, %tid.x;
	mul.wide.u32 	%rd5, %r2, 8;
	add.s64 	%rd6, %rd4, %rd5;
	ld.global.v2.f32 	{%f1, %f2}, [%rd6];
	mov.b32 	%r1, 1000000;
	// begin inline asm
	nanosleep.u32 %r1;
	// end inline asm
	mov.u32 	%r3, %ntid.x;
	mul.wide.s32 	%rd7, %r3, 8;
	add.s64 	%rd8, %rd6, %rd7;
	ld.global.v2.f32 	{%f3, %f4}, [%rd8];
	add.s64 	%rd9, %rd8, %rd7;
	ld.global.v2.f32 	{%f5, %f6}, [%rd9];
	add.f32 	%f7, %f1, %f3;
	add.f32 	%f8, %f7, %f5;
	add.f32 	%f9, %f2, %f4;
	add.f32 	%f10, %f9, %f6;
	add.s64 	%rd10, %rd3, %rd5;
	st.global.v2.f32 	[%rd10], {%f8, %f10};
	ret;

}
	// .globl	_Z35prefetch_kernel_load_64_prefetch_64PKfPf
.visible .entry _Z35prefetch_kernel_load_64_prefetch_64PKfPf(
	.param .u64 .ptr .align 1 _Z35prefetch_kernel_load_64_prefetch_64PKfPf_param_0,
	.param .u64 .ptr .align 1 _Z35prefetch_kernel_load_64_prefetch_64PKfPf_param_1
)
{
	.reg .b32 	%r<5>;
	.reg .b32 	%f<11>;
	.reg .b64 	%rd<12>;

	ld.param.u64 	%rd2, [_Z35prefetch_kernel_load_64_prefetch_64PKfPf_param_0];
	ld.param.u64 	%rd3, [_Z35prefetch_kernel_load_64_prefetch_64PKfPf_param_1];
	cvta.to.global.u64 	%rd4, %rd3;
	cvta.to.global.u64 	%rd5, %rd2;
	mov.u32 	%r2, %tid.x;
	mul.wide.u32 	%rd6, %r2, 8;
	add.s64 	%rd1, %rd2, %rd6;
	// begin inline asm
	ld.global.L2::64B.v2.f32 {%f1,%f2}, [%rd1];
	// end inline asm
	mov.b32 	%r1, 1000000;
	// begin inline asm
	nanosleep.u32 %r1;
	// end inline asm
	mov.u32 	%r3, %ntid.x;
	add.s32 	%r4, %r2, %r3;
	mul.wide.u32 	%rd7, %r4, 8;
	add.s64 	%rd8, %rd5, %rd7;
	ld.global.v2.f32 	{%f3, %f4}, [%rd8];
	mul.wide.s32 	%rd9, %r3, 8;
	add.s64 	%rd10, %rd8, %rd9;
	ld.global.v2.f32 	{%f5, %f6}, [%rd10];
	add.f32 	%f7, %f1, %f3;
	add.f32 	%f8, %f7, %f5;
	add.f32 	%f9, %f2, %f4;
	add.f32 	%f10, %f9, %f6;
	add.s64 	%rd11, %rd4, %rd6;
	st.global.v2.f32 	[%rd11], {%f8, %f10};
	ret;

}
	// .globl	_Z36prefetch_kernel_load_64_prefetch_128PKfPf
.visible .entry _Z36prefetch_kernel_load_64_prefetch_128PKfPf(
	.param .u64 .ptr .align 1 _Z36prefetch_kernel_load_64_prefetch_128PKfPf_param_0,
	.param .u64 .ptr .align 1 _Z36prefetch_kernel_load_64_prefetch_128PKfPf_param_1
)
{
	.reg .b32 	%r<5>;
	.reg .b32 	%f<11>;
	.reg .b64 	%rd<12>;

	ld.param.u64 	%rd2, [_Z36prefetch_kernel_load_64_prefetch_128PKfPf_param_0];
	ld.param.u64 	%rd3, [_Z36prefetch_kernel_load_64_prefetch_128PKfPf_param_1];
	cvta.to.global.u64 	%rd4, %rd3;
	cvta.to.global.u64 	%rd5, %rd2;
	mov.u32 	%r2, %tid.x;
	mul.wide.u32 	%rd6, %r2, 8;
	add.s64 	%rd1, %rd2, %rd6;
	// begin inline asm
	ld.global.L2::128B.v2.f32 {%f1,%f2}, [%rd1];
	// end inline asm
	mov.b32 	%r1, 1000000;
	// begin inline asm
	nanosleep.u32 %r1;
	// end inline asm
	mov.u32 	%r3, %ntid.x;
	add.s32 	%r4, %r2, %r3;
	mul.wide.u32 	%rd7, %r4, 8;
	add.s64 	%rd8, %rd5, %rd7;
	ld.global.v2.f32 	{%f3, %f4}, [%rd8];
	mul.wide.s32 	%rd9, %r3, 8;
	add.s64 	%rd10, %rd8, %rd9;
	ld.global.v2.f32 	{%f5, %f6}, [%rd10];
	add.f32 	%f7, %f1, %f3;
	add.f32 	%f8, %f7, %f5;
	add.f32 	%f9, %f2, %f4;
	add.f32 	%f10, %f9, %f6;
	add.s64 	%rd11, %rd4, %rd6;
	st.global.v2.f32 	[%rd11], {%f8, %f10};
	ret;

}
	// .globl	_Z36prefetch_kernel_load_64_prefetch_256PKfPf
.visible .entry _Z36prefetch_kernel_load_64_prefetch_256PKfPf(
	.param .u64 .ptr .align 1 _Z36prefetch_kernel_load_64_prefetch_256PKfPf_param_0,
	.param .u64 .ptr .align 1 _Z36prefetch_kernel_load_64_prefetch_256PKfPf_param_1
)
{
	.reg .b32 	%r<5>;
	.reg .b32 	%f<11>;
	.reg .b64 	%rd<12>;

	ld.param.u64 	%rd2, [_Z36prefetch_kernel_load_64_prefetch_256PKfPf_param_0];
	ld.param.u64 	%rd3, [_Z36prefetch_kernel_load_64_prefetch_256PKfPf_param_1];
	cvta.to.global.u64 	%rd4, %rd3;
	cvta.to.global.u64 	%rd5, %rd2;
	mov.u32 	%r2, %tid.x;
	mul.wide.u32 	%rd6, %r2, 8;
	add.s64 	%rd1, %rd2, %rd6;
	// begin inline asm
	ld.global.L2::256B.v2.f32 {%f1,%f2}, [%rd1];
	// end inline asm
	mov.b32 	%r1, 1000000;
	// begin inline asm
	nanosleep.u32 %r1;
	// end inline asm
	mov.u32 	%r3, %ntid.x;
	add.s32 	%r4, %r2, %r3;
	mul.wide.u32 	%rd7, %r4, 8;
	add.s64 	%rd8, %rd5, %rd7;
	ld.global.v2.f32 	{%f3, %f4}, [%rd8];
	mul.wide.s32 	%rd9, %r3, 8;
	add.s64 	%rd10, %rd8, %rd9;
	ld.global.v2.f32 	{%f5, %f6}, [%rd10];
	add.f32 	%f7, %f1, %f3;
	add.f32 	%f8, %f7, %f5;
	add.f32 	%f9, %f2, %f4;
	add.f32 	%f10, %f9, %f6;
	add.s64 	%rd11, %rd4, %rd6;
	st.global.v2.f32 	[%rd11], {%f8, %f10};
	ret;

}


// ===== COMPILED SASS (sm_100) =====

	.target	sm_100

	.elftype	@"ET_EXEC"


//--------------------- .note.nv.tkinfo           --------------------------
	.section	.note.nv.tkinfo,"",@"SHT_NOTE"
	.sectionflags	@"SHF_NOTE_NV_TKINFO"
	.tkinfo
        /*0018*/ 	.word	0x00000002
        /*0030*/ 	.string	""
        /*0030*/ 	.string	"ptxas"
        /*0030*/ 	.string	"Cuda compilation tools, release 13.0, V13.0.88"
        /*0030*/ 	.string	"Build cuda_13.0.r13.0/compiler.36424714_0"
        /*0030*/ 	.string	"-arch sm_100 -m 64 "



//--------------------- .note.nv.cuinfo           --------------------------
	.section	.note.nv.cuinfo,"",@"SHT_NOTE"
	.sectionflags	@"SHF_NOTE_NV_CUINFO"
        /*0018*/ 	.short	0x0002
        /*001a*/ 	.short	0x0064
        /*001c*/ 	.short	0x0082
	.zero		2


//--------------------- .nv.info                  --------------------------
	.section	.nv.info,"",@"SHT_CUDA_INFO"
	.align	4


	//----- nvinfo : EIATTR_REGCOUNT
	.align		4
        /*0000*/ 	.byte	0x04, 0x2f
        /*0002*/ 	.short	(.L_1 - .L_0)
	.align		4
.L_0:
        /*0004*/ 	.word	index@(_Z34prefetch_kernel_load_64_prefetch_0PKfPf)
        /*0008*/ 	.word	0x00000010


	//----- nvinfo : EIATTR_FRAME_SIZE
	.align		4
.L_1:
        /*000c*/ 	.byte	0x04, 0x11
        /*000e*/ 	.short	(.L_3 - .L_2)
	.align		4
.L_2:
        /*0010*/ 	.word	index@(_Z34prefetch_kernel_load_64_prefetch_0PKfPf)
        /*0014*/ 	.word	0x00000000


	//----- nvinfo : EIATTR_REGCOUNT
	.align		4
.L_3:
        /*0018*/ 	.byte	0x04, 0x2f
        /*001a*/ 	.short	(.L_5 - .L_4)
	.align		4
.L_4:
        /*001c*/ 	.word	index@(_Z35prefetch_kernel_load_64_prefetch_64PKfPf)
        /*0020*/ 	.word	0x00000010


	//----- nvinfo : EIATTR_FRAME_SIZE
	.align		4
.L_5:
        /*0024*/ 	.byte	0x04, 0x11
        /*0026*/ 	.short	(.L_7 - .L_6)
	.align		4
.L_6:
        /*0028*/ 	.word	index@(_Z35prefetch_kernel_load_64_prefetch_64PKfPf)
        /*002c*/ 	.word	0x00000000


	//----- nvinfo : EIATTR_REGCOUNT
	.align		4
.L_7:
        /*0030*/ 	.byte	0x04, 0x2f
        /*0032*/ 	.short	(.L_9 - .L_8)
	.align		4
.L_8:
        /*0034*/ 	.word	index@(_Z36prefetch_kernel_load_64_prefetch_128PKfPf)
        /*0038*/ 	.word	0x00000010


	//----- nvinfo : EIATTR_FRAME_SIZE
	.align		4
.L_9:
        /*003c*/ 	.byte	0x04, 0x11
        /*003e*/ 	.short	(.L_11 - .L_10)
	.align		4
.L_10:
        /*0040*/ 	.word	index@(_Z36prefetch_kernel_load_64_prefetch_128PKfPf)
        /*0044*/ 	.word	0x00000000


	//----- nvinfo : EIATTR_REGCOUNT
	.align		4
.L_11:
        /*0048*/ 	.byte	0x04, 0x2f
        /*004a*/ 	.short	(.L_13 - .L_12)
	.align		4
.L_12:
        /*004c*/ 	.word	index@(_Z36prefetch_kernel_load_64_prefetch_256PKfPf)
        /*0050*/ 	.word	0x00000010


	//----- nvinfo : EIATTR_FRAME_SIZE
	.align		4
.L_13:
        /*0054*/ 	.byte	0x04, 0x11
        /*0056*/ 	.short	(.L_15 - .L_14)
	.align		4
.L_14:
        /*0058*/ 	.word	index@(_Z36prefetch_kernel_load_64_prefetch_256PKfPf)
        /*005c*/ 	.word	0x00000000


	//----- nvinfo : EIATTR_MIN_STACK_SIZE
	.align		4
.L_15:
        /*0060*/ 	.byte	0x04, 0x12
        /*0062*/ 	.short	(.L_17 - .L_16)
	.align		4
.L_16:
        /*0064*/ 	.word	index@(_Z36prefetch_kernel_load_64_prefetch_256PKfPf)
        /*0068*/ 	.word	0x00000000


	//----- nvinfo : EIATTR_MIN_STACK_SIZE
	.align		4
.L_17:
        /*006c*/ 	.byte	0x04, 0x12
        /*006e*/ 	.short	(.L_19 - .L_18)
	.align		4
.L_18:
        /*0070*/ 	.word	index@(_Z36prefetch_kernel_load_64_prefetch_128PKfPf)
        /*0074*/ 	.word	0x00000000


	//----- nvinfo : EIATTR_MIN_STACK_SIZE
	.align		4
.L_19:
        /*0078*/ 	.byte	0x04, 0x12
        /*007a*/ 	.short	(.L_21 - .L_20)
	.align		4
.L_20:
        /*007c*/ 	.word	index@(_Z35prefetch_kernel_load_64_prefetch_64PKfPf)
        /*0080*/ 	.word	0x00000000


	//----- nvinfo : EIATTR_MIN_STACK_SIZE
	.align		4
.L_21:
        /*0084*/ 	.byte	0x04, 0x12
        /*0086*/ 	.short	(.L_23 - .L_22)
	.align		4
.L_22:
        /*0088*/ 	.word	index@(_Z34prefetch_kernel_load_64_prefetch_0PKfPf)
        /*008c*/ 	.word	0x00000000
.L_23:


//--------------------- .nv.compat                --------------------------
	.section	.nv.compat,"",@"SHT_CUDA_COMPAT_INFO"
	.align	4
        /*0000*/ 	.byte	0x02, 0x09, 0x00, 0x00, 0x02, 0x02, 0x01, 0x00, 0x02, 0x05, 0x05, 0x00, 0x03, 0x07, 0x01, 0x01
        /*0010*/ 	.byte	0x02, 0x03, 0x00, 0x00, 0x02, 0x06, 0x01, 0x00, 0x04, 0x0b, 0x08, 0x00, 0x09, 0x00, 0x00, 0x00
        /*0020*/ 	.byte	0x00, 0x00, 0x00, 0x00


//--------------------- .nv.info._Z36prefetch_kernel_load_64_prefetch_256PKfPf --------------------------
	.section	.nv.info._Z36prefetch_kernel_load_64_prefetch_256PKfPf,"",@"SHT_CUDA_INFO"
	.sectionflags	@""
	.align	4


	//----- nvinfo : EIATTR_CUDA_API_VERSION
	.align		4
        /*0000*/ 	.byte	0x04, 0x37
        /*0002*/ 	.short	(.L_25 - .L_24)
.L_24:
        /*0004*/ 	.word	0x00000082


	//----- nvinfo : EIATTR_KPARAM_INFO
	.align		4
.L_25:
        /*0008*/ 	.byte	0x04, 0x17
        /*000a*/ 	.short	(.L_27 - .L_26)
.L_26:
        /*000c*/ 	.word	0x00000000
        /*0010*/ 	.short	0x0001
        /*0012*/ 	.short	0x0008
        /*0014*/ 	.byte	0x00, 0xf5, 0x21, 0x00


	//----- nvinfo : EIATTR_KPARAM_INFO
	.align		4
.L_27:
        /*0018*/ 	.byte	0x04, 0x17
        /*001a*/ 	.short	(.L_29 - .L_28)
.L_28:
        /*001c*/ 	.word	0x00000000
        /*0020*/ 	.short	0x0000
        /*0022*/ 	.short	0x0000
        /*0024*/ 	.byte	0x00, 0xf5, 0x21, 0x00


	//----- nvinfo : EIATTR_SPARSE_MMA_MASK
	.align		4
.L_29:
        /*0028*/ 	.byte	0x03, 0x50
        /*002a*/ 	.short	0x0000


	//----- nvinfo : EIATTR_MAXREG_COUNT
	.align		4
        /*002c*/ 	.byte	0x03, 0x1b
        /*002e*/ 	.short	0x00ff


	//----- nvinfo : EIATTR_MERCURY_ISA_VERSION
	.align		4
        /*0030*/ 	.byte	0x03, 0x5f
        /*0032*/ 	.short	0x0101


	//----- nvinfo : EIATTR_VRC_CTA_INIT_COUNT
	.align		4
        /*0034*/ 	.byte	0x02, 0x4a
	.zero		1
	.zero		1


	//----- nvinfo : EIATTR_EXIT_INSTR_OFFSETS
	.align		4
        /*0038*/ 	.byte	0x04, 0x1c
        /*003a*/ 	.short	(.L_31 - .L_30)


	//   ....[0]....
.L_30:
        /*003c*/ 	.word	0x00000140


	//----- nvinfo : EIATTR_CBANK_PARAM_SIZE
	.align		4
.L_31:
        /*0040*/ 	.byte	0x03, 0x19
        /*0042*/ 	.short	0x0010


	//----- nvinfo : EIATTR_PARAM_CBANK
	.align		4
        /*0044*/ 	.byte	0x04, 0x0a
        /*0046*/ 	.short	(.L_33 - .L_32)
	.align		4
.L_32:
        /*0048*/ 	.word	index@(.nv.constant0._Z36prefetch_kernel_load_64_prefetch_256PKfPf)
        /*004c*/ 	.short	0x0380
        /*004e*/ 	.short	0x0010


	//----- nvinfo : EIATTR_SW_WAR
	.align		4
.L_33:
        /*0050*/ 	.byte	0x04, 0x36
        /*0052*/ 	.short	(.L_35 - .L_34)
.L_34:
        /*0054*/ 	.word	0x00000008
.L_35:


//--------------------- .nv.info._Z36prefetch_kernel_load_64_prefetch_128PKfPf --------------------------
	.section	.nv.info._Z36prefetch_kernel_load_64_prefetch_128PKfPf,"",@"SHT_CUDA_INFO"
	.sectionflags	@""
	.align	4


	//----- nvinfo : EIATTR_CUDA_API_VERSION
	.align		4
        /*0000*/ 	.byte	0x04, 0x37
        /*0002*/ 	.short	(.L_37 - .L_36)
.L_36:
        /*0004*/ 	.word	0x00000082


	//----- nvinfo : EIATTR_KPARAM_INFO
	.align		4
.L_37:
        /*0008*/ 	.byte	0x04, 0x17
        /*000a*/ 	.short	(.L_39 - .L_38)
.L_38:
        /*000c*/ 	.word	0x00000000
        /*0010*/ 	.short	0x0001
        /*0012*/ 	.short	0x0008
        /*0014*/ 	.byte	0x00, 0xf5, 0x21, 0x00


	//----- nvinfo : EIATTR_KPARAM_INFO
	.align		4
.L_39:
        /*0018*/ 	.byte	0x04, 0x17
        /*001a*/ 	.short	(.L_41 - .L_40)
.L_40:
        /*001c*/ 	.word	0x00000000
        /*0020*/ 	.short	0x0000
        /*0022*/ 	.short	0x0000
        /*0024*/ 	.byte	0x00, 0xf5, 0x21, 0x00


	//----- nvinfo : EIATTR_SPARSE_MMA_MASK
	.align		4
.L_41:
        /*0028*/ 	.byte	0x03, 0x50
        /*002a*/ 	.short	0x0000


	//----- nvinfo : EIATTR_MAXREG_COUNT
	.align		4
        /*002c*/ 	.byte	0x03, 0x1b
        /*002e*/ 	.short	0x00ff


	//----- nvinfo : EIATTR_MERCURY_ISA_VERSION
	.align		4
        /*0030*/ 	.byte	0x03, 0x5f
        /*0032*/ 	.short	0x0101


	//----- nvinfo : EIATTR_VRC_CTA_INIT_COUNT
	.align		4
        /*0034*/ 	.byte	0x02, 0x4a
	.zero		1
	.zero		1


	//----- nvinfo : EIATTR_EXIT_INSTR_OFFSETS
	.align		4
        /*0038*/ 	.byte	0x04, 0x1c
        /*003a*/ 	.short	(.L_43 - .L_42)


	//   ....[0]....
.L_42:
        /*003c*/ 	.word	0x00000140


	//----- nvinfo : EIATTR_CBANK_PARAM_SIZE
	.align		4
.L_43:
        /*0040*/ 	.byte	0x03, 0x19
        /*0042*/ 	.short	0x0010


	//----- nvinfo : EIATTR_PARAM_CBANK
	.align		4
        /*0044*/ 	.byte	0x04, 0x0a
        /*0046*/ 	.short	(.L_45 - .L_44)
	.align		4
.L_44:
        /*0048*/ 	.word	index@(.nv.constant0._Z36prefetch_kernel_load_64_prefetch_128PKfPf)
        /*004c*/ 	.short	0x0380
        /*004e*/ 	.short	0x0010


	//----- nvinfo : EIATTR_SW_WAR
	.align		4
.L_45:
        /*0050*/ 	.byte	0x04, 0x36
        /*0052*/ 	.short	(.L_47 - .L_46)
.L_46:
        /*0054*/ 	.word	0x00000008
.L_47:


//--------------------- .nv.info._Z35prefetch_kernel_load_64_prefetch_64PKfPf --------------------------
	.section	.nv.info._Z35prefetch_kernel_load_64_prefetch_64PKfPf,"",@"SHT_CUDA_INFO"
	.sectionflags	@""
	.align	4


	//----- nvinfo : EIATTR_CUDA_API_VERSION
	.align		4
        /*0000*/ 	.byte	0x04, 0x37
        /*0002*/ 	.short	(.L_49 - .L_48)
.L_48:
        /*0004*/ 	.word	0x00000082


	//----- nvinfo : EIATTR_KPARAM_INFO
	.align		4
.L_49:
        /*0008*/ 	.byte	0x04, 0x17
        /*000a*/ 	.short	(.L_51 - .L_50)
.L_50:
        /*000c*/ 	.word	0x00000000
        /*0010*/ 	.short	0x0001
        /*0012*/ 	.short	0x0008
        /*0014*/ 	.byte	0x00, 0xf5, 0x21, 0x00


	//----- nvinfo : EIATTR_KPARAM_INFO
	.align		4
.L_51:
        /*0018*/ 	.byte	0x04, 0x17
        /*001a*/ 	.short	(.L_53 - .L_52)
.L_52:
        /*001c*/ 	.word	0x00000000
        /*0020*/ 	.short	0x0000
        /*0022*/ 	.short	0x0000
        /*0024*/ 	.byte	0x00, 0xf5, 0x21, 0x00


	//----- nvinfo : EIATTR_SPARSE_MMA_MASK
	.align		4
.L_53:
        /*0028*/ 	.byte	0x03, 0x50
        /*002a*/ 	.short	0x0000


	//----- nvinfo : EIATTR_MAXREG_COUNT
	.align		4
        /*002c*/ 	.byte	0x03, 0x1b
        /*002e*/ 	.short	0x00ff


	//----- nvinfo : EIATTR_MERCURY_ISA_VERSION
	.align		4
        /*0030*/ 	.byte	0x03, 0x5f
        /*0032*/ 	.short	0x0101


	//----- nvinfo : EIATTR_VRC_CTA_INIT_COUNT
	.align		4
        /*0034*/ 	.byte	0x02, 0x4a
	.zero		1
	.zero		1


	//----- nvinfo : EIATTR_EXIT_INSTR_OFFSETS
	.align		4
        /*0038*/ 	.byte	0x04, 0x1c
        /*003a*/ 	.short	(.L_55 - .L_54)


	//   ....[0]....
.L_54:
        /*003c*/ 	.word	0x00000140


	//----- nvinfo : EIATTR_CBANK_PARAM_SIZE
	.align		4
.L_55:
        /*0040*/ 	.byte	0x03, 0x19
        /*0042*/ 	.short	0x0010


	//----- nvinfo : EIATTR_PARAM_CBANK
	.align		4
        /*0044*/ 	.byte	0x04, 0x0a
        /*0046*/ 	.short	(.L_57 - .L_56)
	.align		4
.L_56:
        /*0048*/ 	.word	index@(.nv.constant0._Z35prefetch_kernel_load_64_prefetch_64PKfPf)
        /*004c*/ 	.short	0x0380
        /*004e*/ 	.short	0x0010


	//----- nvinfo : EIATTR_SW_WAR
	.align		4
.L_57:
        /*0050*/ 	.byte	0x04, 0x36
        /*0052*/ 	.short	(.L_59 - .L_58)
.L_58:
        /*0054*/ 	.word	0x00000008
.L_59:


//--------------------- .nv.info._Z34prefetch_kernel_load_64_prefetch_0PKfPf --------------------------
	.section	.nv.info._Z34prefetch_kernel_load_64_prefetch_0PKfPf,"",@"SHT_CUDA_INFO"
	.sectionflags	@""
	.align	4


	//----- nvinfo : EIATTR_CUDA_API_VERSION
	.align		4
        /*0000*/ 	.byte	0x04, 0x37
        /*0002*/ 	.short	(.L_61 - .L_60)
.L_60:
        /*0004*/ 	.word	0x00000082


	//----- nvinfo : EIATTR_KPARAM_INFO
	.align		4
.L_61:
        /*0008*/ 	.byte	0x04, 0x17
        /*000a*/ 	.short	(.L_63 - .L_62)
.L_62:
        /*000c*/ 	.word	0x00000000
        /*0010*/ 	.short	0x0001
        /*0012*/ 	.short	0x0008
        /*0014*/ 	.byte	0x00, 0xf5, 0x21, 0x00


	//----- nvinfo : EIATTR_KPARAM_INFO
	.align		4
.L_63:
        /*0018*/ 	.byte	0x04, 0x17
        /*001a*/ 	.short	(.L_65 - .L_64)
.L_64:
        /*001c*/ 	.word	0x00000000
        /*0020*/ 	.short	0x0000
        /*0022*/ 	.short	0x0000
        /*0024*/ 	.byte	0x00, 0xf5, 0x21, 0x00


	//----- nvinfo : EIATTR_SPARSE_MMA_MASK
	.align		4
.L_65:
        /*0028*/ 	.byte	0x03, 0x50
        /*002a*/ 	.short	0x0000


	//----- nvinfo : EIATTR_MAXREG_COUNT
	.align		4
        /*002c*/ 	.byte	0x03, 0x1b
        /*002e*/ 	.short	0x00ff


	//----- nvinfo : EIATTR_MERCURY_ISA_VERSION
	.align		4
        /*0030*/ 	.byte	0x03, 0x5f
        /*0032*/ 	.short	0x0101


	//----- nvinfo : EIATTR_VRC_CTA_INIT_COUNT
	.align		4
        /*0034*/ 	.byte	0x02, 0x4a
	.zero		1
	.zero		1


	//----- nvinfo : EIATTR_EXIT_INSTR_OFFSETS
	.align		4
        /*0038*/ 	.byte	0x04, 0x1c
        /*003a*/ 	.short	(.L_67 - .L_66)


	//   ....[0]....
.L_66:
        /*003c*/ 	.word	0x00000130


	//----- nvinfo : EIATTR_CBANK_PARAM_SIZE
	.align		4
.L_67:
        /*0040*/ 	.byte	0x03, 0x19
        /*0042*/ 	.short	0x0010


	//----- nvinfo : EIATTR_PARAM_CBANK
	.align		4
        /*0044*/ 	.byte	0x04, 0x0a
        /*0046*/ 	.short	(.L_69 - .L_68)
	.align		4
.L_68:
        /*0048*/ 	.word	index@(.nv.constant0._Z34prefetch_kernel_load_64_prefetch_0PKfPf)
        /*004c*/ 	.short	0x0380
        /*004e*/ 	.short	0x0010


	//----- nvinfo : EIATTR_SW_WAR
	.align		4
.L_69:
        /*0050*/ 	.byte	0x04, 0x36
        /*0052*/ 	.short	(.L_71 - .L_70)
.L_70:
        /*0054*/ 	.word	0x00000008
.L_71:


//--------------------- .nv.callgraph             --------------------------
	.section	.nv.callgraph,"",@"SHT_CUDA_CALLGRAPH"
	.align	4
	.sectionentsize	8
	.align		4
        /*0000*/ 	.word	0x00000000
	.align		4
        /*0004*/ 	.word	0xffffffff
	.align		4
        /*0008*/ 	.word	0x00000000
	.align		4
        /*000c*/ 	.word	0xfffffffe
	.align		4
        /*0010*/ 	.word	0x00000000
	.align		4
        /*0014*/ 	.word	0xfffffffd
	.align		4
        /*0018*/ 	.word	0x00000000
	.align		4
        /*001c*/ 	.word	0xfffffffc


//--------------------- .text._Z36prefetch_kernel_load_64_prefetch_256PKfPf --------------------------
	.section	.text._Z36prefetch_kernel_load_64_prefetch_256PKfPf,"ax",@progbits
	.align	128
        .global         _Z36prefetch_kernel_load_64_prefetch_256PKfPf
        .type           _Z36prefetch_kernel_load_64_prefetch_256PKfPf,@function
        .size           _Z36prefetch_kernel_load_64_prefetch_256PKfPf,(.L_x_4 - _Z36prefetch_kernel_load_64_prefetch_256PKfPf)
        .other          _Z36prefetch_kernel_load_64_prefetch_256PKfPf,@"STO_CUDA_ENTRY STV_DEFAULT"
_Z36prefetch_kernel_load_64_prefetch_256PKfPf:
.text._Z36prefetch_kernel_load_64_prefetch_256PKfPf:
[----:B------:R-:W-:Y:S01]  /*0000*/  LDC R1, c[0x0][0x37c] ;  /* 0x0000df00ff017b82 */ /* 0x000fe20000000800 */
[----:B------:R-:W0:Y:S07]  /*0010*/  S2R R13, SR_TID.X ;  /* 0x00000000000d7919 */ /* 0x000e2e0000002100 */
[----:B------:R-:W0:Y:S01]  /*0020*/  LDC R6, c[0x0][0x360] ;  /* 0x0000d800ff067b82 */ /* 0x000e220000000800 */
[----:B------:R-:W1:Y:S07]  /*0030*/  LDCU.64 UR4, c[0x0][0x358] ;  /* 0x00006b00ff0477ac */ /* 0x000e6e0008000a00 */
[----:B------:R-:W2:Y:S08]  /*0040*/  LDC.64 R4, c[0x0][0x380] ;  /* 0x0000e000ff047b82 */ /* 0x000eb00000000a00 */
[----:B------:R-:W3:Y:S01]  /*0050*/  LDC.64 R8, c[0x0][0x388] ;  /* 0x0000e200ff087b82 */ /* 0x000ee20000000a00 */
[C---:B0-----:R-:W-:Y:S01]  /*0060*/  IADD3 R7, PT, PT, R13.reuse, R6, RZ ;  /* 0x000000060d077210 */ /* 0x041fe20007ffe0ff */
[----:B--2---:R-:W-:-:S04]  /*0070*/  IMAD.WIDE.U32 R2, R13, 0x8, R4 ;  /* 0x000000080d027825 */ /* 0x004fc800078e0004 */
[----:B------:R-:W-:Y:S02]  /*0080*/  IMAD.WIDE.U32 R4, R7, 0x8, R4 ;  /* 0x0000000807047825 */ /* 0x000fe400078e0004 */
[----:B-1----:R-:W2:Y:S01]  /*0090*/  LDG.E.LTC256B.64 R2, desc[UR4][R2.64] ;  /* 0x0000000402027981 */ /* 0x002ea2000c1e1b30 */
[----:B------:R-:W-:Y:S05]  /*00a0*/  NANOSLEEP 0xf4240 ;  /* 0x000f42400000795d */ /* 0x000fea0003800000 */
[----:B------:R-:W-:Y:S02]  /*00b0*/  IMAD.WIDE R6, R6, 0x8, R4 ;  /* 0x0000000806067825 */ /* 0x000fe400078e0204 */
[----:B------:R-:W2:Y:S04]  /*00c0*/  LDG.E.64 R4, desc[UR4][R4.64] ;  /* 0x0000000404047981 */ /* 0x000ea8000c1e1b00 */
[----:B------:R-:W4:Y:S01]  /*00d0*/  LDG.E.64 R6, desc[UR4][R6.64] ;  /* 0x0000000406067981 */ /* 0x000f22000c1e1b00 */
[----:B---3--:R-:W-:-:S04]  /*00e0*/  IMAD.WIDE.U32 R8, R13, 0x8, R8 ;  /* 0x000000080d087825 */ /* 0x008fc800078e0008 */
[----:B--2---:R-:W-:Y:S01]  /*00f0*/  FADD R11, R2, R4 ;  /* 0x00000004020b7221 */ /* 0x004fe20000000000 */
[----:B------:R-:W-:-:S03]  /*0100*/  FADD R0, R3, R5 ;  /* 0x0000000503007221 */ /* 0x000fc60000000000 */
[----:B----4-:R-:W-:Y:S01]  /*0110*/  FADD R10, R6, R11 ;  /* 0x0000000b060a7221 */ /* 0x010fe20000000000 */
[----:B------:R-:W-:-:S05]  /*0120*/  FADD R11, R7, R0 ;  /* 0x00000000070b7221 */ /* 0x000fca0000000000 */
[----:B------:R-:W-:Y:S01]  /*0130*/  STG.E.64 desc[UR4][R8.64], R10 ;  /* 0x0000000a08007986 */ /* 0x000fe2000c101b04 */
[----:B------:R-:W-:Y:S05]  /*0140*/  EXIT ;  /* 0x000000000000794d */ /* 0x000fea0003800000 */
.L_x_0:
[----:B------:R-:W-:-:S00]  /*0150*/  BRA `(.L_x_0) ;  /* 0xfffffffc00fc7947 */ /* 0x000fc0000383ffff */
[----:B------:R-:W-:-:S00]  /*0160*/  NOP ;  /* 0x0000000000007918 */ /* 0x000fc00000000000 */
        /* <DEDUP_REMOVED lines=9> */
.L_x_4:


//--------------------- .text._Z36prefetch_kernel_load_64_prefetch_128PKfPf --------------------------
	.section	.text._Z36prefetch_kernel_load_64_prefetch_128PKfPf,"ax",@progbits
	.align	128
        .global         _Z36prefetch_kernel_load_64_prefetch_128PKfPf
        .type           _Z36prefetch_kernel_load_64_prefetch_128PKfPf,@function
        .size           _Z36prefetch_kernel_load_64_prefetch_128PKfPf,(.L_x_5 - _Z36prefetch_kernel_load_64_prefetch_128PKfPf)
        .other          _Z36prefetch_kernel_load_64_prefetch_128PKfPf,@"STO_CUDA_ENTRY STV_DEFAULT"
_Z36prefetch_kernel_load_64_prefetch_128PKfPf:
.text._Z36prefetch_kernel_load_64_prefetch_128PKfPf:
        /* <DEDUP_REMOVED lines=9> */
[----:B-1----:R-:W2:Y:S01]  /*0090*/  LDG.E.LTC128B.64 R2, desc[UR4][R2.64] ;  /* 0x0000000402027981 */ /* 0x002ea2000c1e1b20 */
        /* <DEDUP_REMOVED lines=11> */
.L_x_1:
        /* <DEDUP_REMOVED lines=11> */
.L_x_5:


//--------------------- .text._Z35prefetch_kernel_load_64_prefetch_64PKfPf --------------------------
	.section	.text._Z35prefetch_kernel_load_64_prefetch_64PKfPf,"ax",@progbits
	.align	128
        .global         _Z35prefetch_kernel_load_64_prefetch_64PKfPf
        .type           _Z35prefetch_kernel_load_64_prefetch_64PKfPf,@function
        .size           _Z35prefetch_kernel_load_64_prefetch_64PKfPf,(.L_x_6 - _Z35prefetch_kernel_load_64_prefetch_64PKfPf)
        .other          _Z35prefetch_kernel_load_64_prefetch_64PKfPf,@"STO_CUDA_ENTRY STV_DEFAULT"
_Z35prefetch_kernel_load_64_prefetch_64PKfPf:
.text._Z35prefetch_kernel_load_64_prefetch_64PKfPf:
        /* <DEDUP_REMOVED lines=9> */
[----:B-1----:R-:W2:Y:S01]  /*0090*/  LDG.E.LTC64B.64 R2, desc[UR4][R2.64] ;  /* 0x0000000402027981 */ /* 0x002ea2000c1e1b10 */
        /* <DEDUP_REMOVED lines=11> */
.L_x_2:
        /* <DEDUP_REMOVED lines=11> */
.L_x_6:


//--------------------- .text._Z34prefetch_kernel_load_64_prefetch_0PKfPf --------------------------
	.section	.text._Z34prefetch_kernel_load_64_prefetch_0PKfPf,"ax",@progbits
	.align	128
        .global         _Z34prefetch_kernel_load_64_prefetch_0PKfPf
        .type           _Z34prefetch_kernel_load_64_prefetch_0PKfPf,@function
        .size           _Z34prefetch_kernel_load_64_prefetch_0PKfPf,(.L_x_7 - _Z34prefetch_kernel_load_64_prefetch_0PKfPf)
        .other          _Z34prefetch_kernel_load_64_prefetch_0PKfPf,@"STO_CUDA_ENTRY STV_DEFAULT"
_Z34prefetch_kernel_load_64_prefetch_0PKfPf:
.text._Z34prefetch_kernel_load_64_prefetch_0PKfPf:
[----:B------:R-:W-:Y:S01]  /*0000*/  LDC R1, c[0x0][0x37c] ;  /* 0x0000df00ff017b82 */ /* 0x000fe20000000800 */
[----:B------:R-:W0:Y:S07]  /*0010*/  S2R R13, SR_TID.X ;  /* 0x00000000000d7919 */ /* 0x000e2e0000002100 */
[----:B------:R-:W0:Y:S01]  /*0020*/  LDC.64 R2, c[0x0][0x380] ;  /* 0x0000e000ff027b82 */ /* 0x000e220000000a00 */
[----:B------:R-:W1:Y:S07]  /*0030*/  LDCU.64 UR4, c[0x0][0x358] ;  /* 0x00006b00ff0477ac */ /* 0x000e6e0008000a00 */
[----:B------:R-:W2:Y:S08]  /*0040*/  LDC R7, c[0x0][0x360] ;  /* 0x0000d800ff077b82 */ /* 0x000eb00000000800 */
[----:B------:R-:W3:Y:S01]  /*0050*/  LDC.64 R8, c[0x0][0x388] ;  /* 0x0000e200ff087b82 */ /* 0x000ee20000000a00 */
[----:B0-----:R-:W-:-:S04]  /*0060*/  IMAD.WIDE.U32 R2, R13, 0x8, R2 ;  /* 0x000000080d027825 */ /* 0x001fc800078e0002 */
[C---:B--2---:R-:W-:Y:S02]  /*0070*/  IMAD.WIDE R4, R7.reuse, 0x8, R2 ;  /* 0x0000000807047825 */ /* 0x044fe400078e0202 */
[----:B-1----:R-:W2:Y:S01]  /*0080*/  LDG.E.64 R2, desc[UR4][R2.64] ;  /* 0x0000000402027981 */ /* 0x002ea2000c1e1b00 */
        /* <DEDUP_REMOVED lines=11> */
.L_x_3:
        /* <DEDUP_REMOVED lines=12> */
.L_x_7:


//--------------------- .nv.shared.reserved.0     --------------------------
	.section	.nv.shared.reserved.0,"aw",@nobits
	.weak		__nv_reservedSMEM_offset_0_alias
	.size		__nv_reservedSMEM_offset_0_alias, 0, 64
	.other		__nv_reservedSMEM_offset_0_alias,@"STO_CUDA_RESERVED_SHARED STV_DEFAULT"
__nv_reservedSMEM_offset_0_alias:
	.zero		0
	.zero		64


//--------------------- .nv.constant0._Z36prefetch_kernel_load_64_prefetch_256PKfPf --------------------------
	.section	.nv.constant0._Z36prefetch_kernel_load_64_prefetch_256PKfPf,"a",@progbits
	.sectionflags	@""
	.align	4
.nv.constant0._Z36prefetch_kernel_load_64_prefetch_256PKfPf:
	.zero		912


//--------------------- .nv.constant0._Z36prefetch_kernel_load_64_prefetch_128PKfPf --------------------------
	.section	.nv.constant0._Z36prefetch_kernel_load_64_prefetch_128PKfPf,"a",@progbits
	.sectionflags	@""
	.align	4
.nv.constant0._Z36prefetch_kernel_load_64_prefetch_128PKfPf:
	.zero		912


//--------------------- .nv.constant0._Z35prefetch_kernel_load_64_prefetch_64PKfPf --------------------------
	.section	.nv.constant0._Z35prefetch_kernel_load_64_prefetch_64PKfPf,"a",@progbits
	.sectionflags	@""
	.align	4
.nv.constant0._Z35prefetch_kernel_load_64_prefetch_64PKfPf:
	.zero		912


//--------------------- .nv.constant0._Z34prefetch_kernel_load_64_prefetch_0PKfPf --------------------------
	.section	.nv.constant0._Z34prefetch_kernel_load_64_prefetch_0PKfPf,"a",@progbits
	.sectionflags	@""
	.align	4
.nv.constant0._Z34prefetch_kernel_load_64_prefetch_0PKfPf:
	.zero		912


//--------------------- SYMBOLS --------------------------

	.type		.nv.reservedSmem.offset0,@object
	.size		.nv.reservedSmem.offset0,0x4
